//
// Generated by NVIDIA NVVM Compiler
//
// Compiler Build ID: CL-36424714
// Cuda compilation tools, release 13.0, V13.0.88
// Based on NVVM 20.0.0
//

.version 9.0
.target sm_100
.address_size 64

	// .globl	_Z17ComputeSuspensionPfif

.visible .entry _Z17ComputeSuspensionPfif(
	.param .u64 .ptr .align 1 _Z17ComputeSuspensionPfif_param_0,
	.param .u32 _Z17ComputeSuspensionPfif_param_1,
	.param .f32 _Z17ComputeSuspensionPfif_param_2
)
{
	.reg .pred 	%p<3>;
	.reg .b32 	%r<7>;
	.reg .b32 	%f<5>;
	.reg .b64 	%rd<5>;

	ld.param.u64 	%rd2, [_Z17ComputeSuspensionPfif_param_0];
	ld.param.u32 	%r2, [_Z17ComputeSuspensionPfif_param_1];
	ld.param.f32 	%f1, [_Z17ComputeSuspensionPfif_param_2];
	mov.u32 	%r3, %ctaid.x;
	mov.u32 	%r4, %ntid.x;
	mov.u32 	%r5, %tid.x;
	mad.lo.s32 	%r1, %r3, %r4, %r5;
	setp.ge.s32 	%p1, %r1, %r2;
	@%p1 bra 	$L__BB0_3;
	cvta.to.global.u64 	%rd3, %rd2;
	mul.wide.s32 	%rd4, %r1, 4;
	add.s64 	%rd1, %rd3, %rd4;
	ld.global.f32 	%f2, [%rd1];
	fma.rn.f32 	%f3, %f1, 0fBDCCCCCD, 0f3F800000;
	mul.f32 	%f4, %f3, %f2;
	st.global.f32 	[%rd1], %f4;
	setp.geu.f32 	%p2, %f4, 0f3C23D70A;
	@%p2 bra 	$L__BB0_3;
	mov.b32 	%r6, 1008981770;
	st.global.u32 	[%rd1], %r6;
$L__BB0_3:
	ret;

}


// ===== COMPILED SASS (sm_100) =====

	.target	sm_100

	.elftype	@"ET_EXEC"


//--------------------- .note.nv.tkinfo           --------------------------
	.section	.note.nv.tkinfo,"",@"SHT_NOTE"
	.sectionflags	@"SHF_NOTE_NV_TKINFO"
	.tkinfo
        /*0018*/ 	.word	0x00000002
        /*0030*/ 	.string	""
        /*0030*/ 	.string	"ptxas"
        /*0030*/ 	.string	"Cuda compilation tools, release 13.0, V13.0.88"
        /*0030*/ 	.string	"Build cuda_13.0.r13.0/compiler.36424714_0"
        /*0030*/ 	.string	"-arch sm_100 -m 64 "



//--------------------- .note.nv.cuinfo           --------------------------
	.section	.note.nv.cuinfo,"",@"SHT_NOTE"
	.sectionflags	@"SHF_NOTE_NV_CUINFO"
        /*0018*/ 	.short	0x0002
        /*001a*/ 	.short	0x0064
        /*001c*/ 	.short	0x0082
	.zero		2


//--------------------- .nv.info                  --------------------------
	.section	.nv.info,"",@"SHT_CUDA_INFO"
	.align	4


	//----- nvinfo : EIATTR_REGCOUNT
	.align		4
        /*0000*/ 	.byte	0x04, 0x2f
        /*0002*/ 	.short	(.L_1 - .L_0)
	.align		4
.L_0:
        /*0004*/ 	.word	index@(_Z17ComputeSuspensionPfif)
        /*0008*/ 	.word	0x00000008


	//----- nvinfo : EIATTR_FRAME_SIZE
	.align		4
.L_1:
        /*000c*/ 	.byte	0x04, 0x11
        /*000e*/ 	.short	(.L_3 - .L_2)
	.align		4
.L_2:
        /*0010*/ 	.word	index@(_Z17ComputeSuspensionPfif)
        /*0014*/ 	.word	0x00000000


	//----- nvinfo : EIATTR_MIN_STACK_SIZE
	.align		4
.L_3:
        /*0018*/ 	.byte	0x04, 0x12
        /*001a*/ 	.short	(.L_5 - .L_4)
	.align		4
.L_4:
        /*001c*/ 	.word	index@(_Z17ComputeSuspensionPfif)
        /*0020*/ 	.word	0x00000000
.L_5:


//--------------------- .nv.compat                --------------------------
	.section	.nv.compat,"",@"SHT_CUDA_COMPAT_INFO"
	.align	4
        /*0000*/ 	.byte	0x02, 0x09, 0x00, 0x00, 0x02, 0x02, 0x01, 0x00, 0x02, 0x05, 0x05, 0x00, 0x03, 0x07, 0x01, 0x01
        /*0010*/ 	.byte	0x02, 0x03, 0x00, 0x00, 0x02, 0x06, 0x01, 0x00, 0x04, 0x0b, 0x08, 0x00, 0x01, 0x00, 0x00, 0x00
        /*0020*/ 	.byte	0x00, 0x00, 0x00, 0x00


//--------------------- .nv.info._Z17ComputeSuspensionPfif --------------------------
	.section	.nv.info._Z17ComputeSuspensionPfif,"",@"SHT_CUDA_INFO"
	.sectionflags	@""
	.align	4


	//----- nvinfo : EIATTR_CUDA_API_VERSION
	.align		4
        /*0000*/ 	.byte	0x04, 0x37
        /*0002*/ 	.short	(.L_7 - .L_6)
.L_6:
        /*0004*/ 	.word	0x00000082


	//----- nvinfo : EIATTR_KPARAM_INFO
	.align		4
.L_7:
        /*0008*/ 	.byte	0x04, 0x17
        /*000a*/ 	.short	(.L_9 - .L_8)
.L_8:
        /*000c*/ 	.word	0x00000000
        /*0010*/ 	.short	0x0002
        /*0012*/ 	.short	0x000c
        /*0014*/ 	.byte	0x00, 0xf0, 0x11, 0x00


	//----- nvinfo : EIATTR_KPARAM_INFO
	.align		4
.L_9:
        /*0018*/ 	.byte	0x04, 0x17
        /*001a*/ 	.short	(.L_11 - .L_10)
.L_10:
        /*001c*/ 	.word	0x00000000
        /*0020*/ 	.short	0x0001
        /*0022*/ 	.short	0x0008
        /*0024*/ 	.byte	0x00, 0xf0, 0x11, 0x00


	//----- nvinfo : EIATTR_KPARAM_INFO
	.align		4
.L_11:
        /*0028*/ 	.byte	0x04, 0x17
        /*002a*/ 	.short	(.L_13 - .L_12)
.L_12:
        /*002c*/ 	.word	0x00000000
        /*0030*/ 	.short	0x0000
        /*0032*/ 	.short	0x0000
        /*0034*/ 	.byte	0x00, 0xf5, 0x21, 0x00


	//----- nvinfo : EIATTR_SPARSE_MMA_MASK
	.align		4
.L_13:
        /*0038*/ 	.byte	0x03, 0x50
        /*003a*/ 	.short	0x0000


	//----- nvinfo : EIATTR_MAXREG_COUNT
	.align		4
        /*003c*/ 	.byte	0x03, 0x1b
        /*003e*/ 	.short	0x00ff


	//----- nvinfo : EIATTR_MERCURY_ISA_VERSION
	.align		4
        /*0040*/ 	.byte	0x03, 0x5f
        /*0042*/ 	.short	0x0101


	//----- nvinfo : EIATTR_VRC_CTA_INIT_COUNT
	.align		4
        /*0044*/ 	.byte	0x02, 0x4a
	.zero		1
	.zero		1


	//----- nvinfo : EIATTR_EXIT_INSTR_OFFSETS
	.align		4
        /*0048*/ 	.byte	0x04, 0x1c
        /*004a*/ 	.short	(.L_15 - .L_14)


	//   ....[0]....
.L_14:
        /*004c*/ 	.word	0x00000070


	//   ....[1]....
        /*0050*/ 	.word	0x00000120


	//   ....[2]....
        /*0054*/ 	.word	0x00000150


	//----- nvinfo : EIATTR_CBANK_PARAM_SIZE
	.align		4
.L_15:
        /*0058*/ 	.byte	0x03, 0x19
        /*005a*/ 	.short	0x0010


	//----- nvinfo : EIATTR_PARAM_CBANK
	.align		4
        /*005c*/ 	.byte	0x04, 0x0a
        /*005e*/ 	.short	(.L_17 - .L_16)
	.align		4
.L_16:
        /*0060*/ 	.word	index@(.nv.constant0._Z17ComputeSuspensionPfif)
        /*0064*/ 	.short	0x0380
        /*0066*/ 	.short	0x0010


	//----- nvinfo : EIATTR_SW_WAR
	.align		4
.L_17:
        /*0068*/ 	.byte	0x04, 0x36
        /*006a*/ 	.short	(.L_19 - .L_18)
.L_18:
        /*006c*/ 	.word	0x00000008
.L_19:


//--------------------- .nv.callgraph             --------------------------
	.section	.nv.callgraph,"",@"SHT_CUDA_CALLGRAPH"
	.align	4
	.sectionentsize	8
	.align		4
        /*0000*/ 	.word	0x00000000
	.align		4
        /*0004*/ 	.word	0xffffffff
	.align		4
        /*0008*/ 	.word	0x00000000
	.align		4
        /*000c*/ 	.word	0xfffffffe
	.align		4
        /*0010*/ 	.word	0x00000000
	.align		4
        /*0014*/ 	.word	0xfffffffd
	.align		4
        /*0018*/ 	.word	0x00000000
	.align		4
        /*001c*/ 	.word	0xfffffffc


//--------------------- .text._Z17ComputeSuspensionPfif --------------------------
	.section	.text._Z17ComputeSuspensionPfif,"ax",@progbits
	.align	128
        .global         _Z17ComputeSuspensionPfif
        .type           _Z17ComputeSuspensionPfif,@function
        .size           _Z17ComputeSuspensionPfif,(.L_x_1 - _Z17ComputeSuspensionPfif)
        .other          _Z17ComputeSuspensionPfif,@"STO_CUDA_ENTRY STV_DEFAULT"
_Z17ComputeSuspensionPfif:
.text._Z17ComputeSuspensionPfif:
[----:B------:R-:W-:Y:S01]  /*0000*/  LDC R1, c[0x0][0x37c] ;  /* 0x0000df00ff017b82 */ /* 0x000fe20000000800 */
[----:B------:R-:W0:Y:S07]  /*0010*/  S2R R0, SR_TID.X ;  /* 0x0000000000007919 */ /* 0x000e2e0000002100 */
[----:B------:R-:W0:Y:S01]  /*0020*/  S2UR UR4, SR_CTAID.X ;  /* 0x00000000000479c3 */ /* 0x000e220000002500 */
[----:B------:R-:W1:Y:S07]  /*0030*/  LDCU UR5, c[0x0][0x388] ;  /* 0x00007100ff0577ac */ /* 0x000e6e0008000800 */
[----:B------:R-:W0:Y:S02]  /*0040*/  LDC R5, c[0x0][0x360] ;  /* 0x0000d800ff057b82 */ /* 0x000e240000000800 */
[----:B0-----:R-:W-:-:S05]  /*0050*/  IMAD R5, R5, UR4, R0 ;  /* 0x0000000405057c24 */ /* 0x001fca000f8e0200 */
[----:B-1----:R-:W-:-:S13]  /*0060*/  ISETP.GE.AND P0, PT, R5, UR5, PT ;  /* 0x0000000505007c0c */ /* 0x002fda000bf06270 */
[----:B------:R-:W-:Y:S05]  /*0070*/  @P0 EXIT ;  /* 0x000000000000094d */ /* 0x000fea0003800000 */
[----:B------:R-:W0:Y:S01]  /*0080*/  LDC.64 R2, c[0x0][0x380] ;  /* 0x0000e000ff027b82 */ /* 0x000e220000000a00 */
[----:B------:R-:W1:Y:S01]  /*0090*/  LDCU.64 UR4, c[0x0][0x358] ;  /* 0x00006b00ff0477ac */ /* 0x000e620008000a00 */
[----:B0-----:R-:W-:-:S06]  /*00a0*/  IMAD.WIDE R2, R5, 0x4, R2 ;  /* 0x0000000405027825 */ /* 0x001fcc00078e0202 */
[----:B------:R-:W0:Y:S01]  /*00b0*/  LDC R5, c[0x0][0x38c] ;  /* 0x0000e300ff057b82 */ /* 0x000e220000000800 */
[----:B-1----:R-:W2:Y:S01]  /*00c0*/  LDG.E R0, desc[UR4][R2.64] ;  /* 0x0000000402007981 */ /* 0x002ea2000c1e1900 */
[----:B------:R-:W-:-:S05]  /*00d0*/  HFMA2 R4, -RZ, RZ, 1.44921875, -19.203125 ;  /* 0x3dcccccdff047431 */ /* 0x000fca00000001ff */
[----:B0-----:R-:W-:-:S04]  /*00e0*/  FFMA R5, R5, -R4, 1 ;  /* 0x3f80000005057423 */ /* 0x001fc80000000804 */
[----:B--2---:R-:W-:-:S05]  /*00f0*/  FMUL R5, R0, R5 ;  /* 0x0000000500057220 */ /* 0x004fca0000400000 */
[----:B------:R-:W-:Y:S01]  /*0100*/  FSETP.GEU.AND P0, PT, R5, 0.0099999997764825820923, PT ;  /* 0x3c23d70a0500780b */ /* 0x000fe20003f0e000 */
[----:B------:R0:W-:-:S12]  /*0110*/  STG.E desc[UR4][R2.64], R5 ;  /* 0x0000000502007986 */ /* 0x0001d8000c101904 */
[----:B0-----:R-:W-:Y:S05]  /*0120*/  @P0 EXIT ;  /* 0x000000000000094d */ /* 0x001fea0003800000 */
[----:B------:R-:W-:-:S05]  /*0130*/  MOV R5, 0x3c23d70a ;  /* 0x3c23d70a00057802 */ /* 0x000fca0000000f00 */
[----:B------:R-:W-:Y:S01]  /*0140*/  STG.E desc[UR4][R2.64], R5 ;  /* 0x0000000502007986 */ /* 0x000fe2000c101904 */
[----:B------:R-:W-:Y:S05]  /*0150*/  EXIT ;  /* 0x000000000000794d */ /* 0x000fea0003800000 */
.L_x_0:
[----:B------:R-:W-:-:S00]  /*0160*/  BRA `(.L_x_0) ;  /* 0xfffffffc00fc7947 */ /* 0x000fc0000383ffff */
[----:B------:R-:W-:-:S00]  /*0170*/  NOP ;  /* 0x0000000000007918 */ /* 0x000fc00000000000 */
        /* <DEDUP_REMOVED lines=8> */
.L_x_1:


//--------------------- .nv.shared.reserved.0     --------------------------
	.section	.nv.shared.reserved.0,"aw",@nobits
	.weak		__nv_reservedSMEM_offset_0_alias
	.size		__nv_reservedSMEM_offset_0_alias, 0, 64
	.other		__nv_reservedSMEM_offset_0_alias,@"STO_CUDA_RESERVED_SHARED STV_DEFAULT"
__nv_reservedSMEM_offset_0_alias:
	.zero		0
	.zero		64


//--------------------- .nv.constant0._Z17ComputeSuspensionPfif --------------------------
	.section	.nv.constant0._Z17ComputeSuspensionPfif,"a",@progbits
	.sectionflags	@""
	.align	4
.nv.constant0._Z17ComputeSuspensionPfif:
	.zero		912


//--------------------- SYMBOLS --------------------------

	.type		.nv.reservedSmem.offset0,@object
	.size		.nv.reservedSmem.offset0,0x4
